//
// Generated by NVIDIA NVVM Compiler
//
// Compiler Build ID: CL-36424714
// Cuda compilation tools, release 13.0, V13.0.88
// Based on NVVM 20.0.0
//

.version 9.0
.target sm_100
.address_size 64

	// .globl	_ZN6kernel7computeEPiii

.visible .entry _ZN6kernel7computeEPiii(
	.param .u64 .ptr .align 1 _ZN6kernel7computeEPiii_param_0,
	.param .u32 _ZN6kernel7computeEPiii_param_1,
	.param .u32 _ZN6kernel7computeEPiii_param_2
)
{
	.reg .pred 	%p<38>;
	.reg .b32 	%r<82>;
	.reg .b32 	%f<186>;
	.reg .b64 	%rd<5>;

	ld.param.u64 	%rd2, [_ZN6kernel7computeEPiii_param_0];
	ld.param.u32 	%r27, [_ZN6kernel7computeEPiii_param_1];
	ld.param.u32 	%r26, [_ZN6kernel7computeEPiii_param_2];
	mov.u32 	%r28, %ntid.x;
	mov.u32 	%r29, %ctaid.x;
	mov.u32 	%r30, %tid.x;
	mad.lo.s32 	%r1, %r28, %r29, %r30;
	shr.s32 	%r31, %r27, 31;
	shr.u32 	%r32, %r31, 30;
	add.s32 	%r33, %r27, %r32;
	shr.s32 	%r34, %r33, 2;
	setp.ge.s32 	%p1, %r1, %r34;
	@%p1 bra 	$L__BB0_30;
	cvta.to.global.u64 	%rd3, %rd2;
	setp.lt.s32 	%p2, %r26, 1;
	mul.wide.s32 	%rd4, %r1, 4;
	add.s64 	%rd1, %rd3, %rd4;
	mov.b32 	%r72, 0;
	@%p2 bra 	$L__BB0_3;
	ld.global.u32 	%r37, [%rd1];
	add.s32 	%r38, %r37, 1;
	st.global.u32 	[%rd1], %r38;
	mov.b32 	%r72, 1;
$L__BB0_3:
	setp.ge.s32 	%p3, %r72, %r26;
	@%p3 bra 	$L__BB0_30;
	mov.f32 	%f28, 0f00000000;
	mov.f32 	%f29, 0f3F000000;
	mul.rn.f32 	%f30, %f29, %f28;
	mov.f32 	%f31, 0f3DF6384F;
	mul.rn.f32 	%f32, %f31, %f28;
	fma.rn.f32 	%f33, %f30, 0f3FB8AA3B, 0f00000000;
	add.f32 	%f34, %f33, 0f00000000;
	mul.f32 	%f35, %f32, 0f40400000;
	fma.rn.f32 	%f36, %f35, %f30, %f34;
	fma.rn.f32 	%f37, %f32, 0f00000000, %f36;
	add.rn.f32 	%f1, %f28, %f37;
	mov.f32 	%f38, 0f80000000;
	add.rn.f32 	%f39, %f1, %f38;
	neg.f32 	%f40, %f39;
	add.rn.f32 	%f2, %f37, %f40;
	ld.global.u32 	%r81, [%rd1];
	sub.s32 	%r40, %r26, %r72;
	and.b32  	%r4, %r40, 3;
	setp.eq.s32 	%p4, %r4, 0;
	mov.u32 	%r77, %r72;
	@%p4 bra 	$L__BB0_11;
	neg.s32 	%r73, %r4;
	mov.u32 	%r77, %r72;
$L__BB0_6:
	.pragma "nounroll";
	cvt.rn.f32.u32 	%f3, %r77;
	abs.f32 	%f4, %f3;
	setp.nan.f32 	%p5, %f4, %f4;
	@%p5 bra 	$L__BB0_9;
	setp.eq.f32 	%p6, %f4, 0f7F800000;
	mov.f32 	%f181, 0f3F800000;
	@%p6 bra 	$L__BB0_10;
	mul.rn.f32 	%f42, %f1, %f3;
	cvt.rni.f32.f32 	%f43, %f42;
	sub.f32 	%f44, %f42, %f43;
	neg.f32 	%f45, %f42;
	fma.rn.f32 	%f46, %f1, %f3, %f45;
	fma.rn.f32 	%f47, %f2, %f3, %f46;
	add.f32 	%f48, %f44, %f47;
	setp.gt.f32 	%p7, %f43, 0f00000000;
	selp.b32 	%r41, 0, -2097152000, %p7;
	setp.lt.f32 	%p8, %f42, 0f00000000;
	selp.f32 	%f49, 0f00000000, 0f7F800000, %p8;
	abs.f32 	%f50, %f42;
	setp.gt.f32 	%p9, %f50, 0f43180000;
	cvt.rzi.s32.f32 	%r42, %f43;
	shl.b32 	%r43, %r42, 23;
	sub.s32 	%r44, %r43, %r41;
	mov.b32 	%f51, %r44;
	add.s32 	%r45, %r41, 2130706432;
	mov.b32 	%f52, %r45;
	fma.rn.f32 	%f53, %f48, 0f391FCB8E, 0f3AAF85ED;
	fma.rn.f32 	%f54, %f53, %f48, 0f3C1D9856;
	fma.rn.f32 	%f55, %f54, %f48, 0f3D6357BB;
	fma.rn.f32 	%f56, %f55, %f48, 0f3E75FDEC;
	fma.rn.f32 	%f57, %f56, %f48, 0f3F317218;
	fma.rn.f32 	%f58, %f57, %f48, 0f3F800000;
	mul.f32 	%f59, %f58, %f52;
	mul.f32 	%f60, %f59, %f51;
	selp.f32 	%f61, %f49, %f60, %p9;
	mul.f32 	%f62, %f3, 0f3F000000;
	cvt.rzi.f32.f32 	%f63, %f62;
	add.f32 	%f64, %f63, %f63;
	sub.f32 	%f65, %f3, %f64;
	abs.f32 	%f66, %f65;
	setp.neu.f32 	%p10, %f66, 0f3F800000;
	neg.f32 	%f67, %f61;
	selp.f32 	%f181, %f61, %f67, %p10;
	bra.uni 	$L__BB0_10;
$L__BB0_9:
	mov.f32 	%f68, 0fBF800000;
	add.rn.f32 	%f181, %f68, %f3;
$L__BB0_10:
	cvt.rzi.s32.f32 	%r46, %f181;
	add.s32 	%r81, %r81, %r46;
	add.s32 	%r77, %r77, 1;
	add.s32 	%r73, %r73, 1;
	setp.ne.s32 	%p11, %r73, 0;
	@%p11 bra 	$L__BB0_6;
$L__BB0_11:
	sub.s32 	%r47, %r72, %r26;
	setp.gt.u32 	%p12, %r47, -4;
	@%p12 bra 	$L__BB0_29;
$L__BB0_12:
	cvt.rn.f32.u32 	%f8, %r77;
	abs.f32 	%f9, %f8;
	setp.nan.f32 	%p13, %f9, %f9;
	@%p13 bra 	$L__BB0_15;
	setp.eq.f32 	%p14, %f9, 0f7F800000;
	mov.f32 	%f182, 0f3F800000;
	@%p14 bra 	$L__BB0_16;
	mul.rn.f32 	%f70, %f1, %f8;
	cvt.rni.f32.f32 	%f71, %f70;
	sub.f32 	%f72, %f70, %f71;
	neg.f32 	%f73, %f70;
	fma.rn.f32 	%f74, %f1, %f8, %f73;
	fma.rn.f32 	%f75, %f2, %f8, %f74;
	add.f32 	%f76, %f72, %f75;
	setp.gt.f32 	%p15, %f71, 0f00000000;
	selp.b32 	%r48, 0, -2097152000, %p15;
	setp.lt.f32 	%p16, %f70, 0f00000000;
	selp.f32 	%f77, 0f00000000, 0f7F800000, %p16;
	abs.f32 	%f78, %f70;
	setp.gt.f32 	%p17, %f78, 0f43180000;
	cvt.rzi.s32.f32 	%r49, %f71;
	shl.b32 	%r50, %r49, 23;
	sub.s32 	%r51, %r50, %r48;
	mov.b32 	%f79, %r51;
	add.s32 	%r52, %r48, 2130706432;
	mov.b32 	%f80, %r52;
	fma.rn.f32 	%f81, %f76, 0f391FCB8E, 0f3AAF85ED;
	fma.rn.f32 	%f82, %f81, %f76, 0f3C1D9856;
	fma.rn.f32 	%f83, %f82, %f76, 0f3D6357BB;
	fma.rn.f32 	%f84, %f83, %f76, 0f3E75FDEC;
	fma.rn.f32 	%f85, %f84, %f76, 0f3F317218;
	fma.rn.f32 	%f86, %f85, %f76, 0f3F800000;
	mul.f32 	%f87, %f86, %f80;
	mul.f32 	%f88, %f87, %f79;
	selp.f32 	%f89, %f77, %f88, %p17;
	mul.f32 	%f90, %f8, 0f3F000000;
	cvt.rzi.f32.f32 	%f91, %f90;
	add.f32 	%f92, %f91, %f91;
	sub.f32 	%f93, %f8, %f92;
	abs.f32 	%f94, %f93;
	setp.neu.f32 	%p18, %f94, 0f3F800000;
	neg.f32 	%f95, %f89;
	selp.f32 	%f182, %f89, %f95, %p18;
	bra.uni 	$L__BB0_16;
$L__BB0_15:
	mov.f32 	%f96, 0fBF800000;
	add.rn.f32 	%f182, %f96, %f8;
$L__BB0_16:
	cvt.rzi.s32.f32 	%r53, %f182;
	add.s32 	%r17, %r81, %r53;
	add.s32 	%r18, %r77, 1;
	cvt.rn.f32.u32 	%f13, %r18;
	abs.f32 	%f14, %f13;
	setp.nan.f32 	%p19, %f14, %f14;
	@%p19 bra 	$L__BB0_19;
	setp.eq.f32 	%p20, %f14, 0f7F800000;
	mov.f32 	%f183, 0f3F800000;
	@%p20 bra 	$L__BB0_20;
	mul.rn.f32 	%f98, %f1, %f13;
	cvt.rni.f32.f32 	%f99, %f98;
	sub.f32 	%f100, %f98, %f99;
	neg.f32 	%f101, %f98;
	fma.rn.f32 	%f102, %f1, %f13, %f101;
	fma.rn.f32 	%f103, %f2, %f13, %f102;
	add.f32 	%f104, %f100, %f103;
	setp.gt.f32 	%p21, %f99, 0f00000000;
	selp.b32 	%r54, 0, -2097152000, %p21;
	setp.lt.f32 	%p22, %f98, 0f00000000;
	selp.f32 	%f105, 0f00000000, 0f7F800000, %p22;
	abs.f32 	%f106, %f98;
	setp.gt.f32 	%p23, %f106, 0f43180000;
	cvt.rzi.s32.f32 	%r55, %f99;
	shl.b32 	%r56, %r55, 23;
	sub.s32 	%r57, %r56, %r54;
	mov.b32 	%f107, %r57;
	add.s32 	%r58, %r54, 2130706432;
	mov.b32 	%f108, %r58;
	fma.rn.f32 	%f109, %f104, 0f391FCB8E, 0f3AAF85ED;
	fma.rn.f32 	%f110, %f109, %f104, 0f3C1D9856;
	fma.rn.f32 	%f111, %f110, %f104, 0f3D6357BB;
	fma.rn.f32 	%f112, %f111, %f104, 0f3E75FDEC;
	fma.rn.f32 	%f113, %f112, %f104, 0f3F317218;
	fma.rn.f32 	%f114, %f113, %f104, 0f3F800000;
	mul.f32 	%f115, %f114, %f108;
	mul.f32 	%f116, %f115, %f107;
	selp.f32 	%f117, %f105, %f116, %p23;
	mul.f32 	%f118, %f13, 0f3F000000;
	cvt.rzi.f32.f32 	%f119, %f118;
	add.f32 	%f120, %f119, %f119;
	sub.f32 	%f121, %f13, %f120;
	abs.f32 	%f122, %f121;
	setp.neu.f32 	%p24, %f122, 0f3F800000;
	neg.f32 	%f123, %f117;
	selp.f32 	%f183, %f117, %f123, %p24;
	bra.uni 	$L__BB0_20;
$L__BB0_19:
	mov.f32 	%f124, 0fBF800000;
	add.rn.f32 	%f183, %f124, %f13;
$L__BB0_20:
	cvt.rzi.s32.f32 	%r59, %f183;
	add.s32 	%r19, %r17, %r59;
	add.s32 	%r20, %r18, 1;
	cvt.rn.f32.u32 	%f18, %r20;
	abs.f32 	%f19, %f18;
	setp.nan.f32 	%p25, %f19, %f19;
	@%p25 bra 	$L__BB0_23;
	setp.eq.f32 	%p26, %f19, 0f7F800000;
	mov.f32 	%f184, 0f3F800000;
	@%p26 bra 	$L__BB0_24;
	mul.rn.f32 	%f126, %f1, %f18;
	cvt.rni.f32.f32 	%f127, %f126;
	sub.f32 	%f128, %f126, %f127;
	neg.f32 	%f129, %f126;
	fma.rn.f32 	%f130, %f1, %f18, %f129;
	fma.rn.f32 	%f131, %f2, %f18, %f130;
	add.f32 	%f132, %f128, %f131;
	setp.gt.f32 	%p27, %f127, 0f00000000;
	selp.b32 	%r60, 0, -2097152000, %p27;
	setp.lt.f32 	%p28, %f126, 0f00000000;
	selp.f32 	%f133, 0f00000000, 0f7F800000, %p28;
	abs.f32 	%f134, %f126;
	setp.gt.f32 	%p29, %f134, 0f43180000;
	cvt.rzi.s32.f32 	%r61, %f127;
	shl.b32 	%r62, %r61, 23;
	sub.s32 	%r63, %r62, %r60;
	mov.b32 	%f135, %r63;
	add.s32 	%r64, %r60, 2130706432;
	mov.b32 	%f136, %r64;
	fma.rn.f32 	%f137, %f132, 0f391FCB8E, 0f3AAF85ED;
	fma.rn.f32 	%f138, %f137, %f132, 0f3C1D9856;
	fma.rn.f32 	%f139, %f138, %f132, 0f3D6357BB;
	fma.rn.f32 	%f140, %f139, %f132, 0f3E75FDEC;
	fma.rn.f32 	%f141, %f140, %f132, 0f3F317218;
	fma.rn.f32 	%f142, %f141, %f132, 0f3F800000;
	mul.f32 	%f143, %f142, %f136;
	mul.f32 	%f144, %f143, %f135;
	selp.f32 	%f145, %f133, %f144, %p29;
	mul.f32 	%f146, %f18, 0f3F000000;
	cvt.rzi.f32.f32 	%f147, %f146;
	add.f32 	%f148, %f147, %f147;
	sub.f32 	%f149, %f18, %f148;
	abs.f32 	%f150, %f149;
	setp.neu.f32 	%p30, %f150, 0f3F800000;
	neg.f32 	%f151, %f145;
	selp.f32 	%f184, %f145, %f151, %p30;
	bra.uni 	$L__BB0_24;
$L__BB0_23:
	mov.f32 	%f152, 0fBF800000;
	add.rn.f32 	%f184, %f152, %f18;
$L__BB0_24:
	cvt.rzi.s32.f32 	%r65, %f184;
	add.s32 	%r21, %r19, %r65;
	add.s32 	%r22, %r20, 1;
	cvt.rn.f32.u32 	%f23, %r22;
	abs.f32 	%f24, %f23;
	setp.nan.f32 	%p31, %f24, %f24;
	@%p31 bra 	$L__BB0_27;
	setp.eq.f32 	%p32, %f24, 0f7F800000;
	mov.f32 	%f185, 0f3F800000;
	@%p32 bra 	$L__BB0_28;
	mul.rn.f32 	%f154, %f1, %f23;
	cvt.rni.f32.f32 	%f155, %f154;
	sub.f32 	%f156, %f154, %f155;
	neg.f32 	%f157, %f154;
	fma.rn.f32 	%f158, %f1, %f23, %f157;
	fma.rn.f32 	%f159, %f2, %f23, %f158;
	add.f32 	%f160, %f156, %f159;
	setp.gt.f32 	%p33, %f155, 0f00000000;
	selp.b32 	%r66, 0, -2097152000, %p33;
	setp.lt.f32 	%p34, %f154, 0f00000000;
	selp.f32 	%f161, 0f00000000, 0f7F800000, %p34;
	abs.f32 	%f162, %f154;
	setp.gt.f32 	%p35, %f162, 0f43180000;
	cvt.rzi.s32.f32 	%r67, %f155;
	shl.b32 	%r68, %r67, 23;
	sub.s32 	%r69, %r68, %r66;
	mov.b32 	%f163, %r69;
	add.s32 	%r70, %r66, 2130706432;
	mov.b32 	%f164, %r70;
	fma.rn.f32 	%f165, %f160, 0f391FCB8E, 0f3AAF85ED;
	fma.rn.f32 	%f166, %f165, %f160, 0f3C1D9856;
	fma.rn.f32 	%f167, %f166, %f160, 0f3D6357BB;
	fma.rn.f32 	%f168, %f167, %f160, 0f3E75FDEC;
	fma.rn.f32 	%f169, %f168, %f160, 0f3F317218;
	fma.rn.f32 	%f170, %f169, %f160, 0f3F800000;
	mul.f32 	%f171, %f170, %f164;
	mul.f32 	%f172, %f171, %f163;
	selp.f32 	%f173, %f161, %f172, %p35;
	mul.f32 	%f174, %f23, 0f3F000000;
	cvt.rzi.f32.f32 	%f175, %f174;
	add.f32 	%f176, %f175, %f175;
	sub.f32 	%f177, %f23, %f176;
	abs.f32 	%f178, %f177;
	setp.neu.f32 	%p36, %f178, 0f3F800000;
	neg.f32 	%f179, %f173;
	selp.f32 	%f185, %f173, %f179, %p36;
	bra.uni 	$L__BB0_28;
$L__BB0_27:
	mov.f32 	%f180, 0fBF800000;
	add.rn.f32 	%f185, %f180, %f23;
$L__BB0_28:
	cvt.rzi.s32.f32 	%r71, %f185;
	add.s32 	%r81, %r21, %r71;
	add.s32 	%r77, %r22, 1;
	setp.ne.s32 	%p37, %r77, %r26;
	@%p37 bra 	$L__BB0_12;
$L__BB0_29:
	st.global.u32 	[%rd1], %r81;
$L__BB0_30:
	ret;

}


// ===== COMPILED SASS (sm_100) =====

	.target	sm_100

	.elftype	@"ET_EXEC"


//--------------------- .note.nv.tkinfo           --------------------------
	.section	.note.nv.tkinfo,"",@"SHT_NOTE"
	.sectionflags	@"SHF_NOTE_NV_TKINFO"
	.tkinfo
        /*0018*/ 	.word	0x00000002
        /*0030*/ 	.string	""
        /*0030*/ 	.string	"ptxas"
        /*0030*/ 	.string	"Cuda compilation tools, release 13.0, V13.0.88"
        /*0030*/ 	.string	"Build cuda_13.0.r13.0/compiler.36424714_0"
        /*0030*/ 	.string	"-arch sm_100 -m 64 "



//--------------------- .note.nv.cuinfo           --------------------------
	.section	.note.nv.cuinfo,"",@"SHT_NOTE"
	.sectionflags	@"SHF_NOTE_NV_CUINFO"
        /*0018*/ 	.short	0x0002
        /*001a*/ 	.short	0x0064
        /*001c*/ 	.short	0x0082
	.zero		2


//--------------------- .nv.info                  --------------------------
	.section	.nv.info,"",@"SHT_CUDA_INFO"
	.align	4


	//----- nvinfo : EIATTR_REGCOUNT
	.align		4
        /*0000*/ 	.byte	0x04, 0x2f
        /*0002*/ 	.short	(.L_1 - .L_0)
	.align		4
.L_0:
        /*0004*/ 	.word	index@(_ZN6kernel7computeEPiii)
        /*0008*/ 	.word	0x00000014


	//----- nvinfo : EIATTR_FRAME_SIZE
	.align		4
.L_1:
        /*000c*/ 	.byte	0x04, 0x11
        /*000e*/ 	.short	(.L_3 - .L_2)
	.align		4
.L_2:
        /*0010*/ 	.word	index@(_ZN6kernel7computeEPiii)
        /*0014*/ 	.word	0x00000000


	//----- nvinfo : EIATTR_MIN_STACK_SIZE
	.align		4
.L_3:
        /*0018*/ 	.byte	0x04, 0x12
        /*001a*/ 	.short	(.L_5 - .L_4)
	.align		4
.L_4:
        /*001c*/ 	.word	index@(_ZN6kernel7computeEPiii)
        /*0020*/ 	.word	0x00000000
.L_5:


//--------------------- .nv.compat                --------------------------
	.section	.nv.compat,"",@"SHT_CUDA_COMPAT_INFO"
	.align	4
        /*0000*/ 	.byte	0x02, 0x09, 0x00, 0x00, 0x02, 0x02, 0x01, 0x00, 0x02, 0x05, 0x05, 0x00, 0x03, 0x07, 0x01, 0x01
        /*0010*/ 	.byte	0x02, 0x03, 0x00, 0x00, 0x02, 0x06, 0x01, 0x00, 0x04, 0x0b, 0x08, 0x00, 0x01, 0x00, 0x00, 0x00
        /*0020*/ 	.byte	0x00, 0x00, 0x00, 0x00


//--------------------- .nv.info._ZN6kernel7computeEPiii --------------------------
	.section	.nv.info._ZN6kernel7computeEPiii,"",@"SHT_CUDA_INFO"
	.sectionflags	@""
	.align	4


	//----- nvinfo : EIATTR_CUDA_API_VERSION
	.align		4
        /*0000*/ 	.byte	0x04, 0x37
        /*0002*/ 	.short	(.L_7 - .L_6)
.L_6:
        /*0004*/ 	.word	0x00000082


	//----- nvinfo : EIATTR_KPARAM_INFO
	.align		4
.L_7:
        /*0008*/ 	.byte	0x04, 0x17
        /*000a*/ 	.short	(.L_9 - .L_8)
.L_8:
        /*000c*/ 	.word	0x00000000
        /*0010*/ 	.short	0x0002
        /*0012*/ 	.short	0x000c
        /*0014*/ 	.byte	0x00, 0xf0, 0x11, 0x00


	//----- nvinfo : EIATTR_KPARAM_INFO
	.align		4
.L_9:
        /*0018*/ 	.byte	0x04, 0x17
        /*001a*/ 	.short	(.L_11 - .L_10)
.L_10:
        /*001c*/ 	.word	0x00000000
        /*0020*/ 	.short	0x0001
        /*0022*/ 	.short	0x0008
        /*0024*/ 	.byte	0x00, 0xf0, 0x11, 0x00


	//----- nvinfo : EIATTR_KPARAM_INFO
	.align		4
.L_11:
        /*0028*/ 	.byte	0x04, 0x17
        /*002a*/ 	.short	(.L_13 - .L_12)
.L_12:
        /*002c*/ 	.word	0x00000000
        /*0030*/ 	.short	0x0000
        /*0032*/ 	.short	0x0000
        /*0034*/ 	.byte	0x00, 0xf5, 0x21, 0x00


	//----- nvinfo : EIATTR_SPARSE_MMA_MASK
	.align		4
.L_13:
        /*0038*/ 	.byte	0x03, 0x50
        /*003a*/ 	.short	0x0000


	//----- nvinfo : EIATTR_MAXREG_COUNT
	.align		4
        /*003c*/ 	.byte	0x03, 0x1b
        /*003e*/ 	.short	0x00ff


	//----- nvinfo : EIATTR_MERCURY_ISA_VERSION
	.align		4
        /*0040*/ 	.byte	0x03, 0x5f
        /*0042*/ 	.short	0x0101


	//----- nvinfo : EIATTR_VRC_CTA_INIT_COUNT
	.align		4
        /*0044*/ 	.byte	0x02, 0x4a
	.zero		1
	.zero		1


	//----- nvinfo : EIATTR_EXIT_INSTR_OFFSETS
	.align		4
        /*0048*/ 	.byte	0x04, 0x1c
        /*004a*/ 	.short	(.L_15 - .L_14)


	//   ....[0]....
.L_14:
        /*004c*/ 	.word	0x000000a0


	//   ....[1]....
        /*0050*/ 	.word	0x00000170


	//   ....[2]....
        /*0054*/ 	.word	0x00000f70


	//----- nvinfo : EIATTR_CBANK_PARAM_SIZE
	.align		4
.L_15:
        /*0058*/ 	.byte	0x03, 0x19
        /*005a*/ 	.short	0x0010


	//----- nvinfo : EIATTR_PARAM_CBANK
	.align		4
        /*005c*/ 	.byte	0x04, 0x0a
        /*005e*/ 	.short	(.L_17 - .L_16)
	.align		4
.L_16:
        /*0060*/ 	.word	index@(.nv.constant0._ZN6kernel7computeEPiii)
        /*0064*/ 	.short	0x0380
        /*0066*/ 	.short	0x0010


	//----- nvinfo : EIATTR_SW_WAR
	.align		4
.L_17:
        /*0068*/ 	.byte	0x04, 0x36
        /*006a*/ 	.short	(.L_19 - .L_18)
.L_18:
        /*006c*/ 	.word	0x00000008
.L_19:


//--------------------- .nv.callgraph             --------------------------
	.section	.nv.callgraph,"",@"SHT_CUDA_CALLGRAPH"
	.align	4
	.sectionentsize	8
	.align		4
        /*0000*/ 	.word	0x00000000
	.align		4
        /*0004*/ 	.word	0xffffffff
	.align		4
        /*0008*/ 	.word	0x00000000
	.align		4
        /*000c*/ 	.word	0xfffffffe
	.align		4
        /*0010*/ 	.word	0x00000000
	.align		4
        /*0014*/ 	.word	0xfffffffd
	.align		4
        /*0018*/ 	.word	0x00000000
	.align		4
        /*001c*/ 	.word	0xfffffffc


//--------------------- .text._ZN6kernel7computeEPiii --------------------------
	.section	.text._ZN6kernel7computeEPiii,"ax",@progbits
	.align	128
        .global         _ZN6kernel7computeEPiii
        .type           _ZN6kernel7computeEPiii,@function
        .size           _ZN6kernel7computeEPiii,(.L_x_16 - _ZN6kernel7computeEPiii)
        .other          _ZN6kernel7computeEPiii,@"STO_CUDA_ENTRY STV_DEFAULT"
_ZN6kernel7computeEPiii:
.text._ZN6kernel7computeEPiii:
[----:B------:R-:W-:Y:S01]  /*0000*/  LDC R1, c[0x0][0x37c] ;  /* 0x0000df00ff017b82 */ /* 0x000fe20000000800 */
[----:B------:R-:W0:Y:S01]  /*0010*/  S2R R5, SR_CTAID.X ;  /* 0x0000000000057919 */ /* 0x000e220000002500 */
[----:B------:R-:W1:Y:S01]  /*0020*/  LDCU UR5, c[0x0][0x388] ;  /* 0x00007100ff0577ac */ /* 0x000e620008000800 */
[----:B------:R-:W0:Y:S01]  /*0030*/  S2R R0, SR_TID.X ;  /* 0x0000000000007919 */ /* 0x000e220000002100 */
[----:B------:R-:W0:Y:S01]  /*0040*/  LDCU UR6, c[0x0][0x360] ;  /* 0x00006c00ff0677ac */ /* 0x000e220008000800 */
[----:B-1----:R-:W-:-:S04]  /*0050*/  USHF.R.S32.HI UR4, URZ, 0x1f, UR5 ;  /* 0x0000001fff047899 */ /* 0x002fc80008011405 */
[----:B------:R-:W-:-:S04]  /*0060*/  ULEA.HI UR4, UR4, UR5, URZ, 0x2 ;  /* 0x0000000504047291 */ /* 0x000fc8000f8f10ff */
[----:B------:R-:W-:Y:S01]  /*0070*/  USHF.R.S32.HI UR4, URZ, 0x2, UR4 ;  /* 0x00000002ff047899 */ /* 0x000fe20008011404 */
[----:B0-----:R-:W-:-:S05]  /*0080*/  IMAD R5, R5, UR6, R0 ;  /* 0x0000000605057c24 */ /* 0x001fca000f8e0200 */
[----:B------:R-:W-:-:S13]  /*0090*/  ISETP.GE.AND P0, PT, R5, UR4, PT ;  /* 0x0000000405007c0c */ /* 0x000fda000bf06270 */
[----:B------:R-:W-:Y:S05]  /*00a0*/  @P0 EXIT ;  /* 0x000000000000094d */ /* 0x000fea0003800000 */
[----:B------:R-:W0:Y:S01]  /*00b0*/  LDCU UR6, c[0x0][0x38c] ;  /* 0x00007180ff0677ac */ /* 0x000e220008000800 */
[----:B------:R-:W1:Y:S01]  /*00c0*/  LDC.64 R2, c[0x0][0x380] ;  /* 0x0000e000ff027b82 */ /* 0x000e620000000a00 */
[----:B------:R-:W-:Y:S01]  /*00d0*/  HFMA2 R4, -RZ, RZ, 0, 0 ;  /* 0x00000000ff047431 */ /* 0x000fe200000001ff */
[----:B------:R-:W2:Y:S01]  /*00e0*/  LDCU.64 UR4, c[0x0][0x358] ;  /* 0x00006b00ff0477ac */ /* 0x000ea20008000a00 */
[----:B0-----:R-:W-:Y:S01]  /*00f0*/  UISETP.GE.AND UP0, UPT, UR6, 0x1, UPT ;  /* 0x000000010600788c */ /* 0x001fe2000bf06270 */
[----:B-1----:R-:W-:-:S08]  /*0100*/  IMAD.WIDE R2, R5, 0x4, R2 ;  /* 0x0000000405027825 */ /* 0x002fd000078e0202 */
[----:B--2---:R-:W-:Y:S05]  /*0110*/  BRA.U !UP0, `(.L_x_0) ;  /* 0x0000000108107547 */ /* 0x004fea000b800000 */
[----:B------:R-:W2:Y:S01]  /*0120*/  LDG.E R0, desc[UR4][R2.64] ;  /* 0x0000000402007981 */ /* 0x000ea2000c1e1900 */
[----:B------:R-:W-:Y:S02]  /*0130*/  MOV R4, 0x1 ;  /* 0x0000000100047802 */ /* 0x000fe40000000f00 */
[----:B--2---:R-:W-:-:S05]  /*0140*/  IADD3 R5, PT, PT, R0, 0x1, RZ ;  /* 0x0000000100057810 */ /* 0x004fca0007ffe0ff */
[----:B------:R0:W-:Y:S02]  /*0150*/  STG.E desc[UR4][R2.64], R5 ;  /* 0x0000000502007986 */ /* 0x0001e4000c101904 */
.L_x_0:
[----:B------:R-:W-:-:S13]  /*0160*/  ISETP.GE.AND P0, PT, R4, UR6, PT ;  /* 0x0000000604007c0c */ /* 0x000fda000bf06270 */
[----:B------:R-:W-:Y:S05]  /*0170*/  @P0 EXIT ;  /* 0x000000000000094d */ /* 0x000fea0003800000 */
[----:B------:R-:W-:Y:S01]  /*0180*/  FFMA R0, RZ, 1.4426950216293334961, RZ ;  /* 0x3fb8aa3bff007823 */ /* 0x000fe200000000ff */
[----:B------:R-:W-:Y:S01]  /*0190*/  IADD3 R7, PT, PT, -R4, UR6, RZ ;  /* 0x0000000604077c10 */ /* 0x000fe2000fffe1ff */
[----:B0-----:R0:W5:Y:S02]  /*01a0*/  LDG.E R5, desc[UR4][R2.64] ;  /* 0x0000000402057981 */ /* 0x001164000c1e1900 */
[----:B------:R-:W-:Y:S01]  /*01b0*/  FADD R0, RZ, R0 ;  /* 0x00000000ff007221 */ /* 0x000fe20000000000 */
[----:B------:R-:W-:-:S03]  /*01c0*/  LOP3.LUT P0, R8, R7, 0x3, RZ, 0xc0, !PT ;  /* 0x0000000307087812 */ /* 0x000fc6000780c0ff */
[----:B------:R-:W-:-:S04]  /*01d0*/  FFMA R0, RZ, RZ, R0 ;  /* 0x000000ffff007223 */ /* 0x000fc80000000000 */
[----:B------:R-:W-:-:S04]  /*01e0*/  FFMA R6, RZ, RZ, R0 ;  /* 0x000000ffff067223 */ /* 0x000fc80000000000 */
[----:B------:R-:W-:-:S04]  /*01f0*/  FADD R0, RZ, R6 ;  /* 0x00000006ff007221 */ /* 0x000fc80000000000 */
[----:B------:R-:W-:-:S04]  /*0200*/  FADD R7, -RZ, R0 ;  /* 0x00000000ff077221 */ /* 0x000fc80000000100 */
[----:B------:R-:W-:Y:S01]  /*0210*/  FADD R6, R6, -R7 ;  /* 0x8000000706067221 */ /* 0x000fe20000000000 */
[----:B------:R-:W-:Y:S01]  /*0220*/  MOV R7, R4 ;  /* 0x0000000400077202 */ /* 0x000fe20000000f00 */
[----:B0-----:R-:W-:Y:S06]  /*0230*/  @!P0 BRA `(.L_x_1) ;  /* 0x0000000000b48947 */ /* 0x001fec0003800000 */
[----:B------:R-:W-:Y:S02]  /*0240*/  IADD3 R8, PT, PT, -R8, RZ, RZ ;  /* 0x000000ff08087210 */ /* 0x000fe40007ffe1ff */
[----:B------:R-:W-:-:S07]  /*0250*/  MOV R7, R4 ;  /* 0x0000000400077202 */ /* 0x000fce0000000f00 */
.L_x_4:
[----:B------:R-:W-:Y:S02]  /*0260*/  I2FP.F32.U32 R17, R7 ;  /* 0x0000000700117245 */ /* 0x000fe40000201000 */
[----:B------:R-:W-:Y:S02]  /*0270*/  IADD3 R8, PT, PT, R8, 0x1, RZ ;  /* 0x0000000108087810 */ /* 0x000fe40007ffe0ff */
[----:B------:R-:W-:Y:S02]  /*0280*/  FSETP.NAN.AND P1, PT, |R17|, |R17|, PT ;  /* 0x400000111100720b */ /* 0x000fe40003f28200 */
[----:B------:R-:W-:-:S11]  /*0290*/  ISETP.NE.AND P0, PT, R8, RZ, PT ;  /* 0x000000ff0800720c */ /* 0x000fd60003f05270 */
[----:B------:R-:W-:Y:S05]  /*02a0*/  @P1 BRA `(.L_x_2) ;  /* 0x0000000000841947 */ /* 0x000fea0003800000 */
[----:B------:R-:W-:Y:S01]  /*02b0*/  FSETP.NEU.AND P1, PT, |R17|, +INF , PT ;  /* 0x7f8000001100780b */ /* 0x000fe20003f2d200 */
[----:B------:R-:W-:-:S12]  /*02c0*/  HFMA2 R9, -RZ, RZ, 1.875, 0 ;  /* 0x3f800000ff097431 */ /* 0x000fd800000001ff */
[----:B------:R-:W-:Y:S05]  /*02d0*/  @!P1 BRA `(.L_x_3) ;  /* 0x00000000007c9947 */ /* 0x000fea0003800000 */
[CC--:B------:R-:W-:Y:S01]  /*02e0*/  FMUL R9, R0.reuse, R17.reuse ;  /* 0x0000001100097220 */ /* 0x0c0fe20000400000 */
[----:B------:R-:W-:Y:S01]  /*02f0*/  MOV R14, 0x391fcb8e ;  /* 0x391fcb8e000e7802 */ /* 0x000fe20000000f00 */
[----:B------:R-:W-:Y:S02]  /*0300*/  FMUL R15, R17, 0.5 ;  /* 0x3f000000110f7820 */ /* 0x000fe40000400000 */
[----:B------:R-:W0:Y:S01]  /*0310*/  FRND R10, R9 ;  /* 0x00000009000a7307 */ /* 0x000e220000201000 */
[----:B------:R-:W-:Y:S01]  /*0320*/  FFMA R11, R0, R17, -R9 ;  /* 0x00000011000b7223 */ /* 0x000fe20000000809 */
[----:B------:R-:W-:-:S03]  /*0330*/  FSETP.GT.AND P1, PT, |R9|, 152, PT ;  /* 0x431800000900780b */ /* 0x000fc60003f24200 */
[----:B------:R-:W-:-:S03]  /*0340*/  FFMA R12, R6, R17, R11 ;  /* 0x00000011060c7223 */ /* 0x000fc6000000000b */
[----:B------:R-:W1:Y:S01]  /*0350*/  FRND.TRUNC R15, R15 ;  /* 0x0000000f000f7307 */ /* 0x000e62000020d000 */
[----:B0-----:R-:W-:-:S07]  /*0360*/  FADD R11, R9, -R10 ;  /* 0x8000000a090b7221 */ /* 0x001fce0000000000 */
[----:B------:R0:W2:Y:S01]  /*0370*/  F2I.NTZ R13, R9 ;  /* 0x00000009000d7305 */ /* 0x0000a20000203100 */
[----:B------:R-:W-:Y:S01]  /*0380*/  FSETP.GT.AND P2, PT, R10, RZ, PT ;  /* 0x000000ff0a00720b */ /* 0x000fe20003f44000 */
[----:B------:R-:W-:-:S03]  /*0390*/  FADD R11, R11, R12 ;  /* 0x0000000c0b0b7221 */ /* 0x000fc60000000000 */
[----:B------:R-:W-:Y:S01]  /*03a0*/  SEL R10, RZ, 0x83000000, P2 ;  /* 0x83000000ff0a7807 */ /* 0x000fe20001000000 */
[----:B------:R-:W-:Y:S01]  /*03b0*/  FFMA R12, R11, R14, 0.0013391353422775864601 ;  /* 0x3aaf85ed0b0c7423 */ /* 0x000fe2000000000e */
[----:B-1----:R-:W-:Y:S01]  /*03c0*/  FADD R16, R15, R15 ;  /* 0x0000000f0f107221 */ /* 0x002fe20000000000 */
[----:B------:R-:W-:Y:S02]  /*03d0*/  FSETP.GEU.AND P2, PT, R9, RZ, PT ;  /* 0x000000ff0900720b */ /* 0x000fe40003f4e000 */
[----:B------:R-:W-:Y:S01]  /*03e0*/  FFMA R12, R11, R12, 0.0096188392490148544312 ;  /* 0x3c1d98560b0c7423 */ /* 0x000fe2000000000c */
[----:B------:R-:W-:Y:S01]  /*03f0*/  FADD R16, R17, -R16 ;  /* 0x8000001011107221 */ /* 0x000fe20000000000 */
[----:B0-----:R-:W-:Y:S02]  /*0400*/  FSEL R9, RZ, +INF , !P2 ;  /* 0x7f800000ff097808 */ /* 0x001fe40005000000 */
[----:B------:R-:W-:Y:S01]  /*0410*/  FFMA R12, R11, R12, 0.055503588169813156128 ;  /* 0x3d6357bb0b0c7423 */ /* 0x000fe2000000000c */
[----:B--2---:R-:W-:-:S02]  /*0420*/  LEA R13, R13, -R10, 0x17 ;  /* 0x8000000a0d0d7211 */ /* 0x004fc400078eb8ff */
[----:B------:R-:W-:Y:S01]  /*0430*/  FSETP.NEU.AND P2, PT, |R16|, 1, PT ;  /* 0x3f8000001000780b */ /* 0x000fe20003f4d200 */
[----:B------:R-:W-:-:S04]  /*0440*/  FFMA R12, R11, R12, 0.24022644758224487305 ;  /* 0x3e75fdec0b0c7423 */ /* 0x000fc8000000000c */
[----:B------:R-:W-:Y:S01]  /*0450*/  FFMA R14, R11, R12, 0.69314718246459960938 ;  /* 0x3f3172180b0e7423 */ /* 0x000fe2000000000c */
[----:B------:R-:W-:-:S03]  /*0460*/  IADD3 R12, PT, PT, R10, 0x7f000000, RZ ;  /* 0x7f0000000a0c7810 */ /* 0x000fc60007ffe0ff */
[----:B------:R-:W-:-:S04]  /*0470*/  FFMA R11, R11, R14, 1 ;  /* 0x3f8000000b0b7423 */ /* 0x000fc8000000000e */
[----:B------:R-:W-:-:S04]  /*0480*/  FMUL R12, R12, R11 ;  /* 0x0000000b0c0c7220 */ /* 0x000fc80000400000 */
[----:B------:R-:W-:-:S05]  /*0490*/  @!P1 FMUL R9, R13, R12 ;  /* 0x0000000c0d099220 */ /* 0x000fca0000400000 */
[----:B------:R-:W-:Y:S01]  /*04a0*/  FSEL R9, R9, -R9, P2 ;  /* 0x8000000909097208 */ /* 0x000fe20001000000 */
[----:B------:R-:W-:Y:S06]  /*04b0*/  BRA `(.L_x_3) ;  /* 0x0000000000047947 */ /* 0x000fec0003800000 */
.L_x_2:
[----:B------:R-:W-:-:S07]  /*04c0*/  FADD R9, R17, -1 ;  /* 0xbf80000011097421 */ /* 0x000fce0000000000 */
.L_x_3:
[----:B------:R-:W0:Y:S01]  /*04d0*/  F2I.TRUNC.NTZ R10, R9 ;  /* 0x00000009000a7305 */ /* 0x000e22000020f100 */
[----:B------:R-:W-:Y:S02]  /*04e0*/  IADD3 R7, PT, PT, R7, 0x1, RZ ;  /* 0x0000000107077810 */ /* 0x000fe40007ffe0ff */
[----:B0----5:R-:W-:Y:S01]  /*04f0*/  IADD3 R5, PT, PT, R10, R5, RZ ;  /* 0x000000050a057210 */ /* 0x021fe20007ffe0ff */
[----:B------:R-:W-:Y:S06]  /*0500*/  @P0 BRA `(.L_x_4) ;  /* 0xfffffffc00540947 */ /* 0x000fec000383ffff */
.L_x_1:
[----:B------:R-:W0:Y:S01]  /*0510*/  LDCU UR6, c[0x0][0x38c] ;  /* 0x00007180ff0677ac */ /* 0x000e220008000800 */
[----:B------:R-:W1:Y:S01]  /*0520*/  LDCU UR7, c[0x0][0x38c] ;  /* 0x00007180ff0777ac */ /* 0x000e620008000800 */
[----:B0-----:R-:W-:-:S04]  /*0530*/  IADD3 R4, PT, PT, R4, -UR6, RZ ;  /* 0x8000000604047c10 */ /* 0x001fc8000fffe0ff */
[----:B------:R-:W-:-:S13]  /*0540*/  ISETP.GT.U32.AND P0, PT, R4, -0x4, PT ;  /* 0xfffffffc0400780c */ /* 0x000fda0003f04070 */
[----:B-1----:R-:W-:Y:S05]  /*0550*/  @P0 BRA `(.L_x_5) ;  /* 0x0000000800800947 */ /* 0x002fea0003800000 */
.L_x_14:
[----:B------:R-:W-:-:S04]  /*0560*/  I2FP.F32.U32 R15, R7 ;  /* 0x00000007000f7245 */ /* 0x000fc80000201000 */
[----:B------:R-:W-:-:S13]  /*0570*/  FSETP.NAN.AND P0, PT, |R15|, |R15|, PT ;  /* 0x4000000f0f00720b */ /* 0x000fda0003f08200 */
[----:B------:R-:W-:Y:S05]  /*0580*/  @P0 BRA `(.L_x_6) ;  /* 0x0000000000840947 */ /* 0x000fea0003800000 */
[----:B------:R-:W-:Y:S02]  /*0590*/  FSETP.NEU.AND P0, PT, |R15|, +INF , PT ;  /* 0x7f8000000f00780b */ /* 0x000fe40003f0d200 */
[----:B------:R-:W-:-:S11]  /*05a0*/  MOV R4, 0x3f800000 ;  /* 0x3f80000000047802 */ /* 0x000fd60000000f00 */
[----:B------:R-:W-:Y:S05]  /*05b0*/  @!P0 BRA `(.L_x_7) ;  /* 0x00000000007c8947 */ /* 0x000fea0003800000 */
[CC--:B------:R-:W-:Y:S01]  /*05c0*/  FMUL R9, R0.reuse, R15.reuse ;  /* 0x0000000f00097220 */ /* 0x0c0fe20000400000 */
[----:B------:R-:W-:Y:S02]  /*05d0*/  HFMA2 R13, -RZ, RZ, 0.64013671875, -15.109375 ;  /* 0x391fcb8eff0d7431 */ /* 0x000fe400000001ff */
[----:B------:R-:W-:Y:S01]  /*05e0*/  FMUL R10, R15, 0.5 ;  /* 0x3f0000000f0a7820 */ /* 0x000fe20000400000 */
[----:B------:R-:W0:Y:S01]  /*05f0*/  FRND R4, R9 ;  /* 0x0000000900047307 */ /* 0x000e220000201000 */
[----:B------:R-:W-:Y:S01]  /*0600*/  FFMA R11, R0, R15, -R9 ;  /* 0x0000000f000b7223 */ /* 0x000fe20000000809 */
[----:B------:R-:W-:-:S03]  /*0610*/  FSETP.GT.AND P0, PT, |R9|, 152, PT ;  /* 0x431800000900780b */ /* 0x000fc60003f04200 */
[----:B------:R-:W-:-:S03]  /*0620*/  FFMA R11, R6, R15, R11 ;  /* 0x0000000f060b7223 */ /* 0x000fc6000000000b */
[----:B------:R-:W1:Y:S01]  /*0630*/  FRND.TRUNC R10, R10 ;  /* 0x0000000a000a7307 */ /* 0x000e62000020d000 */
[----:B0-----:R-:W-:Y:S01]  /*0640*/  FADD R8, R9, -R4 ;  /* 0x8000000409087221 */ /* 0x001fe20000000000 */
[----:B------:R-:W-:-:S03]  /*0650*/  FSETP.GT.AND P1, PT, R4, RZ, PT ;  /* 0x000000ff0400720b */ /* 0x000fc60003f24000 */
[----:B------:R-:W-:Y:S01]  /*0660*/  FADD R8, R8, R11 ;  /* 0x0000000b08087221 */ /* 0x000fe20000000000 */
[----:B------:R-:W-:Y:S02]  /*0670*/  SEL R4, RZ, 0x83000000, P1 ;  /* 0x83000000ff047807 */ /* 0x000fe40000800000 */
[----:B------:R-:W-:Y:S01]  /*0680*/  FSETP.GEU.AND P1, PT, R9, RZ, PT ;  /* 0x000000ff0900720b */ /* 0x000fe20003f2e000 */
[----:B------:R-:W-:Y:S01]  /*0690*/  FFMA R11, R8, R13, 0.0013391353422775864601 ;  /* 0x3aaf85ed080b7423 */ /* 0x000fe2000000000d */
[----:B-1----:R-:W-:Y:S01]  /*06a0*/  FADD R12, R10, R10 ;  /* 0x0000000a0a0c7221 */ /* 0x002fe20000000000 */
[----:B------:R-:W-:Y:S02]  /*06b0*/  IADD3 R10, PT, PT, R4, 0x7f000000, RZ ;  /* 0x7f000000040a7810 */ /* 0x000fe40007ffe0ff */
[C---:B------:R-:W-:Y:S01]  /*06c0*/  FFMA R13, R8.reuse, R11, 0.0096188392490148544312 ;  /* 0x3c1d9856080d7423 */ /* 0x040fe2000000000b */
[----:B------:R-:W-:Y:S01]  /*06d0*/  FADD R12, R15, -R12 ;  /* 0x8000000c0f0c7221 */ /* 0x000fe20000000000 */
[----:B------:R-:W0:Y:S02]  /*06e0*/  F2I.NTZ R11, R9 ;  /* 0x00000009000b7305 */ /* 0x000e240000203100 */
[----:B------:R-:W-:-:S04]  /*06f0*/  FFMA R13, R8, R13, 0.055503588169813156128 ;  /* 0x3d6357bb080d7423 */ /* 0x000fc8000000000d */
[----:B------:R-:W-:-:S04]  /*0700*/  FFMA R13, R8, R13, 0.24022644758224487305 ;  /* 0x3e75fdec080d7423 */ /* 0x000fc8000000000d */
[----:B------:R-:W-:-:S04]  /*0710*/  FFMA R13, R8, R13, 0.69314718246459960938 ;  /* 0x3f317218080d7423 */ /* 0x000fc8000000000d */
[----:B------:R-:W-:Y:S01]  /*0720*/  FFMA R13, R8, R13, 1 ;  /* 0x3f800000080d7423 */ /* 0x000fe2000000000d */
[----:B0-----:R-:W-:Y:S02]  /*0730*/  LEA R11, R11, -R4, 0x17 ;  /* 0x800000040b0b7211 */ /* 0x001fe400078eb8ff */
[----:B------:R-:W-:Y:S01]  /*0740*/  FSEL R4, RZ, +INF , !P1 ;  /* 0x7f800000ff047808 */ /* 0x000fe20004800000 */
[----:B------:R-:W-:Y:S01]  /*0750*/  FMUL R10, R10, R13 ;  /* 0x0000000d0a0a7220 */ /* 0x000fe20000400000 */
[----:B------:R-:W-:-:S03]  /*0760*/  FSETP.NEU.AND P1, PT, |R12|, 1, PT ;  /* 0x3f8000000c00780b */ /* 0x000fc60003f2d200 */
[----:B------:R-:W-:-:S05]  /*0770*/  @!P0 FMUL R4, R11, R10 ;  /* 0x0000000a0b048220 */ /* 0x000fca0000400000 */
[----:B------:R-:W-:Y:S01]  /*0780*/  FSEL R4, R4, -R4, P1 ;  /* 0x8000000404047208 */ /* 0x000fe20000800000 */
[----:B------:R-:W-:Y:S06]  /*0790*/  BRA `(.L_x_7) ;  /* 0x0000000000047947 */ /* 0x000fec0003800000 */
.L_x_6:
[----:B------:R-:W-:-:S07]  /*07a0*/  FADD R4, R15, -1 ;  /* 0xbf8000000f047421 */ /* 0x000fce0000000000 */
.L_x_7:
[----:B------:R-:W-:Y:S01]  /*07b0*/  IADD3 R8, PT, PT, R7, 0x1, RZ ;  /* 0x0000000107087810 */ /* 0x000fe20007ffe0ff */
[----:B------:R-:W0:Y:S03]  /*07c0*/  F2I.TRUNC.NTZ R4, R4 ;  /* 0x0000000400047305 */ /* 0x000e26000020f100 */
[----:B------:R-:W-:-:S04]  /*07d0*/  I2FP.F32.U32 R15, R8 ;  /* 0x00000008000f7245 */ /* 0x000fc80000201000 */
[----:B------:R-:W-:-:S13]  /*07e0*/  FSETP.NAN.AND P0, PT, |R15|, |R15|, PT ;  /* 0x4000000f0f00720b */ /* 0x000fda0003f08200 */
[----:B0-----:R-:W-:Y:S05]  /*07f0*/  @P0 BRA `(.L_x_8) ;  /* 0x0000000000840947 */ /* 0x001fea0003800000 */
        /* <DEDUP_REMOVED lines=33> */
.L_x_8:
[----:B------:R-:W-:-:S07]  /*0a10*/  FADD R8, R15, -1 ;  /* 0xbf8000000f087421 */ /* 0x000fce0000000000 */
.L_x_9:
[----:B------:R-:W-:Y:S01]  /*0a20*/  IADD3 R9, PT, PT, R7, 0x2, RZ ;  /* 0x0000000207097810 */ /* 0x000fe20007ffe0ff */
[----:B------:R-:W0:Y:S03]  /*0a30*/  F2I.TRUNC.NTZ R8, R8 ;  /* 0x0000000800087305 */ /* 0x000e26000020f100 */
[----:B------:R-:W-:-:S04]  /*0a40*/  I2FP.F32.U32 R9, R9 ;  /* 0x0000000900097245 */ /* 0x000fc80000201000 */
[----:B------:R-:W-:Y:S02]  /*0a50*/  FSETP.NAN.AND P0, PT, |R9|, |R9|, PT ;  /* 0x400000090900720b */ /* 0x000fe40003f08200 */
[----:B0----5:R-:W-:-:S11]  /*0a60*/  IADD3 R4, PT, PT, R8, R5, R4 ;  /* 0x0000000508047210 */ /* 0x021fd60007ffe004 */
        /* <DEDUP_REMOVED lines=22> */
[----:B------:R0:W1:Y:S02]  /*0bd0*/  F2I.NTZ R11, R5 ;  /* 0x00000005000b7305 */ /* 0x0000640000203100 */
[----:B------:R-:W-:-:S04]  /*0be0*/  FFMA R13, R10, R13, 0.055503588169813156128 ;  /* 0x3d6357bb0a0d7423 */ /* 0x000fc8000000000d */
[----:B------:R-:W-:Y:S01]  /*0bf0*/  FFMA R13, R10, R13, 0.24022644758224487305 ;  /* 0x3e75fdec0a0d7423 */ /* 0x000fe2000000000d */
[----:B0-----:R-:W-:-:S03]  /*0c00*/  FSEL R5, RZ, +INF , !P1 ;  /* 0x7f800000ff057808 */ /* 0x001fc60004800000 */
[----:B------:R-:W-:Y:S01]  /*0c10*/  FFMA R13, R10, R13, 0.69314718246459960938 ;  /* 0x3f3172180a0d7423 */ /* 0x000fe2000000000d */
[----:B------:R-:W-:-:S03]  /*0c20*/  FSETP.NEU.AND P1, PT, |R14|, 1, PT ;  /* 0x3f8000000e00780b */ /* 0x000fc60003f2d200 */
[----:B------:R-:W-:Y:S01]  /*0c30*/  FFMA R13, R10, R13, 1 ;  /* 0x3f8000000a0d7423 */ /* 0x000fe2000000000d */
[----:B-1----:R-:W-:-:S03]  /*0c40*/  LEA R11, R11, -R8, 0x17 ;  /* 0x800000080b0b7211 */ /* 0x002fc600078eb8ff */
[----:B------:R-:W-:-:S04]  /*0c50*/  FMUL R12, R12, R13 ;  /* 0x0000000d0c0c7220 */ /* 0x000fc80000400000 */
[----:B------:R-:W-:-:S05]  /*0c60*/  @!P0 FMUL R5, R11, R12 ;  /* 0x0000000c0b058220 */ /* 0x000fca0000400000 */
[----:B------:R-:W-:Y:S01]  /*0c70*/  FSEL R5, R5, -R5, P1 ;  /* 0x8000000505057208 */ /* 0x000fe20000800000 */
[----:B------:R-:W-:Y:S06]  /*0c80*/  BRA `(.L_x_11) ;  /* 0x0000000000047947 */ /* 0x000fec0003800000 */
.L_x_10:
[----:B------:R-:W-:-:S07]  /*0c90*/  FADD R5, R9, -1 ;  /* 0xbf80000009057421 */ /* 0x000fce0000000000 */
.L_x_11:
        /* <DEDUP_REMOVED lines=38> */
.L_x_12:
[----:B------:R-:W-:-:S07]  /*0f00*/  FADD R8, R15, -1 ;  /* 0xbf8000000f087421 */ /* 0x000fce0000000000 */
.L_x_13:
[----:B------:R-:W-:Y:S01]  /*0f10*/  IADD3 R7, PT, PT, R7, 0x4, RZ ;  /* 0x0000000407077810 */ /* 0x000fe20007ffe0ff */
[----:B------:R-:W0:Y:S03]  /*0f20*/  F2I.TRUNC.NTZ R8, R8 ;  /* 0x0000000800087305 */ /* 0x000e26000020f100 */
[----:B------:R-:W-:Y:S02]  /*0f30*/  ISETP.NE.AND P0, PT, R7, UR7, PT ;  /* 0x0000000707007c0c */ /* 0x000fe4000bf05270 */
[----:B0-----:R-:W-:-:S11]  /*0f40*/  IADD3 R5, PT, PT, R8, R4, R5 ;  /* 0x0000000408057210 */ /* 0x001fd60007ffe005 */
[----:B------:R-:W-:Y:S05]  /*0f50*/  @P0 BRA `(.L_x_14) ;  /* 0xfffffff400800947 */ /* 0x000fea000383ffff */
.L_x_5:
[----:B-----5:R-:W-:Y:S01]  /*0f60*/  STG.E desc[UR4][R2.64], R5 ;  /* 0x0000000502007986 */ /* 0x020fe2000c101904 */
[----:B------:R-:W-:Y:S05]  /*0f70*/  EXIT ;  /* 0x000000000000794d */ /* 0x000fea0003800000 */
.L_x_15:
[----:B------:R-:W-:-:S00]  /*0f80*/  BRA `(.L_x_15) ;  /* 0xfffffffc00fc7947 */ /* 0x000fc0000383ffff */
[----:B------:R-:W-:-:S00]  /*0f90*/  NOP ;  /* 0x0000000000007918 */ /* 0x000fc00000000000 */
        /* <DEDUP_REMOVED lines=14> */
.L_x_16:


//--------------------- .nv.shared.reserved.0     --------------------------
	.section	.nv.shared.reserved.0,"aw",@nobits
	.weak		__nv_reservedSMEM_offset_0_alias
	.size		__nv_reservedSMEM_offset_0_alias, 0, 64
	.other		__nv_reservedSMEM_offset_0_alias,@"STO_CUDA_RESERVED_SHARED STV_DEFAULT"
__nv_reservedSMEM_offset_0_alias:
	.zero		0
	.zero		64


//--------------------- .nv.constant0._ZN6kernel7computeEPiii --------------------------
	.section	.nv.constant0._ZN6kernel7computeEPiii,"a",@progbits
	.sectionflags	@""
	.align	4
.nv.constant0._ZN6kernel7computeEPiii:
	.zero		912


//--------------------- SYMBOLS --------------------------

	.type		.nv.reservedSmem.offset0,@object
	.size		.nv.reservedSmem.offset0,0x4
